//
// Generated by NVIDIA NVVM Compiler
//
// Compiler Build ID: CL-36424714
// Cuda compilation tools, release 13.0, V13.0.88
// Based on NVVM 20.0.0
//

.version 9.0
.target sm_100
.address_size 64

	// .globl	_Z9calculatePfiiii

.visible .entry _Z9calculatePfiiii(
	.param .u64 .ptr .align 1 _Z9calculatePfiiii_param_0,
	.param .u32 _Z9calculatePfiiii_param_1,
	.param .u32 _Z9calculatePfiiii_param_2,
	.param .u32 _Z9calculatePfiiii_param_3,
	.param .u32 _Z9calculatePfiiii_param_4
)
{
	.reg .pred 	%p<7>;
	.reg .b32 	%r<35>;
	.reg .b32 	%f<28>;
	.reg .b64 	%rd<5>;
	.reg .b64 	%fd<44>;

	ld.param.u64 	%rd2, [_Z9calculatePfiiii_param_0];
	ld.param.u32 	%r12, [_Z9calculatePfiiii_param_1];
	ld.param.u32 	%r13, [_Z9calculatePfiiii_param_2];
	ld.param.u32 	%r14, [_Z9calculatePfiiii_param_3];
	ld.param.u32 	%r15, [_Z9calculatePfiiii_param_4];
	mov.u32 	%r16, %ctaid.x;
	mov.u32 	%r17, %ntid.x;
	mov.u32 	%r18, %tid.x;
	mad.lo.s32 	%r33, %r16, %r17, %r18;
	setp.ge.s32 	%p1, %r33, %r12;
	@%p1 bra 	$L__BB0_7;
	cvta.to.global.u64 	%rd3, %rd2;
	cvt.rn.f64.s32 	%fd1, %r13;
	mul.wide.s32 	%rd4, %r33, 4;
	add.s64 	%rd1, %rd3, %rd4;
	mul.lo.s32 	%r2, %r15, %r14;
	ld.global.f32 	%f27, [%rd1];
	add.s32 	%r19, %r33, %r2;
	max.s32 	%r20, %r12, %r19;
	setp.lt.s32 	%p2, %r19, %r12;
	selp.u32 	%r21, 1, 0, %p2;
	add.s32 	%r22, %r19, %r21;
	sub.s32 	%r23, %r20, %r22;
	div.u32 	%r24, %r23, %r2;
	add.s32 	%r3, %r24, %r21;
	and.b32  	%r25, %r3, 3;
	setp.eq.s32 	%p3, %r25, 3;
	@%p3 bra 	$L__BB0_4;
	add.s32 	%r26, %r3, 1;
	and.b32  	%r27, %r26, 3;
	neg.s32 	%r31, %r27;
$L__BB0_3:
	.pragma "nounroll";
	cvt.rn.f64.s32 	%fd2, %r33;
	add.f64 	%fd3, %fd2, 0d3FE0000000000000;
	mul.f64 	%fd4, %fd3, %fd1;
	cvt.rn.f32.f64 	%f10, %fd4;
	mul.f32 	%f11, %f10, %f10;
	cvt.f64.f32 	%fd5, %f11;
	add.f64 	%fd6, %fd5, 0d3FF0000000000000;
	mov.f64 	%fd7, 0d4010000000000000;
	div.rn.f64 	%fd8, %fd7, %fd6;
	cvt.f64.f32 	%fd9, %f27;
	add.f64 	%fd10, %fd8, %fd9;
	cvt.rn.f32.f64 	%f27, %fd10;
	add.s32 	%r33, %r33, %r2;
	add.s32 	%r31, %r31, 1;
	setp.ne.s32 	%p4, %r31, 0;
	@%p4 bra 	$L__BB0_3;
$L__BB0_4:
	setp.lt.u32 	%p5, %r3, 3;
	@%p5 bra 	$L__BB0_6;
$L__BB0_5:
	cvt.rn.f64.s32 	%fd11, %r33;
	add.f64 	%fd12, %fd11, 0d3FE0000000000000;
	mul.f64 	%fd13, %fd12, %fd1;
	cvt.rn.f32.f64 	%f12, %fd13;
	mul.f32 	%f13, %f12, %f12;
	cvt.f64.f32 	%fd14, %f13;
	add.f64 	%fd15, %fd14, 0d3FF0000000000000;
	mov.f64 	%fd16, 0d4010000000000000;
	div.rn.f64 	%fd17, %fd16, %fd15;
	cvt.f64.f32 	%fd18, %f27;
	add.f64 	%fd19, %fd17, %fd18;
	cvt.rn.f32.f64 	%f14, %fd19;
	add.s32 	%r28, %r33, %r2;
	cvt.rn.f64.s32 	%fd20, %r28;
	add.f64 	%fd21, %fd20, 0d3FE0000000000000;
	mul.f64 	%fd22, %fd21, %fd1;
	cvt.rn.f32.f64 	%f15, %fd22;
	mul.f32 	%f16, %f15, %f15;
	cvt.f64.f32 	%fd23, %f16;
	add.f64 	%fd24, %fd23, 0d3FF0000000000000;
	div.rn.f64 	%fd25, %fd16, %fd24;
	cvt.f64.f32 	%fd26, %f14;
	add.f64 	%fd27, %fd25, %fd26;
	cvt.rn.f32.f64 	%f17, %fd27;
	add.s32 	%r29, %r28, %r2;
	cvt.rn.f64.s32 	%fd28, %r29;
	add.f64 	%fd29, %fd28, 0d3FE0000000000000;
	mul.f64 	%fd30, %fd29, %fd1;
	cvt.rn.f32.f64 	%f18, %fd30;
	mul.f32 	%f19, %f18, %f18;
	cvt.f64.f32 	%fd31, %f19;
	add.f64 	%fd32, %fd31, 0d3FF0000000000000;
	div.rn.f64 	%fd33, %fd16, %fd32;
	cvt.f64.f32 	%fd34, %f17;
	add.f64 	%fd35, %fd33, %fd34;
	cvt.rn.f32.f64 	%f20, %fd35;
	add.s32 	%r30, %r29, %r2;
	cvt.rn.f64.s32 	%fd36, %r30;
	add.f64 	%fd37, %fd36, 0d3FE0000000000000;
	mul.f64 	%fd38, %fd37, %fd1;
	cvt.rn.f32.f64 	%f21, %fd38;
	mul.f32 	%f22, %f21, %f21;
	cvt.f64.f32 	%fd39, %f22;
	add.f64 	%fd40, %fd39, 0d3FF0000000000000;
	div.rn.f64 	%fd41, %fd16, %fd40;
	cvt.f64.f32 	%fd42, %f20;
	add.f64 	%fd43, %fd41, %fd42;
	cvt.rn.f32.f64 	%f27, %fd43;
	add.s32 	%r33, %r30, %r2;
	setp.lt.s32 	%p6, %r33, %r12;
	@%p6 bra 	$L__BB0_5;
$L__BB0_6:
	st.global.f32 	[%rd1], %f27;
$L__BB0_7:
	ret;

}


// ===== COMPILED SASS (sm_100) =====

	.target	sm_100

	.elftype	@"ET_EXEC"


//--------------------- .note.nv.tkinfo           --------------------------
	.section	.note.nv.tkinfo,"",@"SHT_NOTE"
	.sectionflags	@"SHF_NOTE_NV_TKINFO"
	.tkinfo
        /*0018*/ 	.word	0x00000002
        /*0030*/ 	.string	""
        /*0030*/ 	.string	"ptxas"
        /*0030*/ 	.string	"Cuda compilation tools, release 13.0, V13.0.88"
        /*0030*/ 	.string	"Build cuda_13.0.r13.0/compiler.36424714_0"
        /*0030*/ 	.string	"-arch sm_100 -m 64 "



//--------------------- .note.nv.cuinfo           --------------------------
	.section	.note.nv.cuinfo,"",@"SHT_NOTE"
	.sectionflags	@"SHF_NOTE_NV_CUINFO"
        /*0018*/ 	.short	0x0002
        /*001a*/ 	.short	0x0064
        /*001c*/ 	.short	0x0082
	.zero		2


//--------------------- .nv.info                  --------------------------
	.section	.nv.info,"",@"SHT_CUDA_INFO"
	.align	4


	//----- nvinfo : EIATTR_REGCOUNT
	.align		4
        /*0000*/ 	.byte	0x04, 0x2f
        /*0002*/ 	.short	(.L_1 - .L_0)
	.align		4
.L_0:
        /*0004*/ 	.word	index@(_Z9calculatePfiiii)
        /*0008*/ 	.word	0x00000020


	//----- nvinfo : EIATTR_FRAME_SIZE
	.align		4
.L_1:
        /*000c*/ 	.byte	0x04, 0x11
        /*000e*/ 	.short	(.L_3 - .L_2)
	.align		4
.L_2:
        /*0010*/ 	.word	index@($__internal_0_$__cuda_sm20_div_rn_f64_full)
        /*0014*/ 	.word	0x00000000


	//----- nvinfo : EIATTR_FRAME_SIZE
	.align		4
.L_3:
        /*0018*/ 	.byte	0x04, 0x11
        /*001a*/ 	.short	(.L_5 - .L_4)
	.align		4
.L_4:
        /*001c*/ 	.word	index@(_Z9calculatePfiiii)
        /*0020*/ 	.word	0x00000000


	//----- nvinfo : EIATTR_MIN_STACK_SIZE
	.align		4
.L_5:
        /*0024*/ 	.byte	0x04, 0x12
        /*0026*/ 	.short	(.L_7 - .L_6)
	.align		4
.L_6:
        /*0028*/ 	.word	index@(_Z9calculatePfiiii)
        /*002c*/ 	.word	0x00000000
.L_7:


//--------------------- .nv.compat                --------------------------
	.section	.nv.compat,"",@"SHT_CUDA_COMPAT_INFO"
	.align	4
        /*0000*/ 	.byte	0x02, 0x09, 0x00, 0x00, 0x02, 0x02, 0x01, 0x00, 0x02, 0x05, 0x05, 0x00, 0x03, 0x07, 0x01, 0x01
        /*0010*/ 	.byte	0x02, 0x03, 0x00, 0x00, 0x02, 0x06, 0x01, 0x00, 0x04, 0x0b, 0x08, 0x00, 0x01, 0x00, 0x00, 0x00
        /*0020*/ 	.byte	0x00, 0x00, 0x00, 0x00


//--------------------- .nv.info._Z9calculatePfiiii --------------------------
	.section	.nv.info._Z9calculatePfiiii,"",@"SHT_CUDA_INFO"
	.sectionflags	@""
	.align	4


	//----- nvinfo : EIATTR_CUDA_API_VERSION
	.align		4
        /*0000*/ 	.byte	0x04, 0x37
        /*0002*/ 	.short	(.L_9 - .L_8)
.L_8:
        /*0004*/ 	.word	0x00000082


	//----- nvinfo : EIATTR_KPARAM_INFO
	.align		4
.L_9:
        /*0008*/ 	.byte	0x04, 0x17
        /*000a*/ 	.short	(.L_11 - .L_10)
.L_10:
        /*000c*/ 	.word	0x00000000
        /*0010*/ 	.short	0x0004
        /*0012*/ 	.short	0x0014
        /*0014*/ 	.byte	0x00, 0xf0, 0x11, 0x00


	//----- nvinfo : EIATTR_KPARAM_INFO
	.align		4
.L_11:
        /*0018*/ 	.byte	0x04, 0x17
        /*001a*/ 	.short	(.L_13 - .L_12)
.L_12:
        /*001c*/ 	.word	0x00000000
        /*0020*/ 	.short	0x0003
        /*0022*/ 	.short	0x0010
        /*0024*/ 	.byte	0x00, 0xf0, 0x11, 0x00


	//----- nvinfo : EIATTR_KPARAM_INFO
	.align		4
.L_13:
        /*0028*/ 	.byte	0x04, 0x17
        /*002a*/ 	.short	(.L_15 - .L_14)
.L_14:
        /*002c*/ 	.word	0x00000000
        /*0030*/ 	.short	0x0002
        /*0032*/ 	.short	0x000c
        /*0034*/ 	.byte	0x00, 0xf0, 0x11, 0x00


	//----- nvinfo : EIATTR_KPARAM_INFO
	.align		4
.L_15:
        /*0038*/ 	.byte	0x04, 0x17
        /*003a*/ 	.short	(.L_17 - .L_16)
.L_16:
        /*003c*/ 	.word	0x00000000
        /*0040*/ 	.short	0x0001
        /*0042*/ 	.short	0x0008
        /*0044*/ 	.byte	0x00, 0xf0, 0x11, 0x00


	//----- nvinfo : EIATTR_KPARAM_INFO
	.align		4
.L_17:
        /*0048*/ 	.byte	0x04, 0x17
        /*004a*/ 	.short	(.L_19 - .L_18)
.L_18:
        /*004c*/ 	.word	0x00000000
        /*0050*/ 	.short	0x0000
        /*0052*/ 	.short	0x0000
        /*0054*/ 	.byte	0x00, 0xf5, 0x21, 0x00


	//----- nvinfo : EIATTR_SPARSE_MMA_MASK
	.align		4
.L_19:
        /*0058*/ 	.byte	0x03, 0x50
        /*005a*/ 	.short	0x0000


	//----- nvinfo : EIATTR_MAXREG_COUNT
	.align		4
        /*005c*/ 	.byte	0x03, 0x1b
        /*005e*/ 	.short	0x00ff


	//----- nvinfo : EIATTR_MERCURY_ISA_VERSION
	.align		4
        /*0060*/ 	.byte	0x03, 0x5f
        /*0062*/ 	.short	0x0101


	//----- nvinfo : EIATTR_VRC_CTA_INIT_COUNT
	.align		4
        /*0064*/ 	.byte	0x02, 0x4a
	.zero		1
	.zero		1


	//----- nvinfo : EIATTR_EXIT_INSTR_OFFSETS
	.align		4
        /*0068*/ 	.byte	0x04, 0x1c
        /*006a*/ 	.short	(.L_21 - .L_20)


	//   ....[0]....
.L_20:
        /*006c*/ 	.word	0x00000070


	//   ....[1]....
        /*0070*/ 	.word	0x00000cf0


	//----- nvinfo : EIATTR_CRS_STACK_SIZE
	.align		4
.L_21:
        /*0074*/ 	.byte	0x04, 0x1e
        /*0076*/ 	.short	(.L_23 - .L_22)
.L_22:
        /*0078*/ 	.word	0x00000000


	//----- nvinfo : EIATTR_CBANK_PARAM_SIZE
	.align		4
.L_23:
        /*007c*/ 	.byte	0x03, 0x19
        /*007e*/ 	.short	0x0018


	//----- nvinfo : EIATTR_PARAM_CBANK
	.align		4
        /*0080*/ 	.byte	0x04, 0x0a
        /*0082*/ 	.short	(.L_25 - .L_24)
	.align		4
.L_24:
        /*0084*/ 	.word	index@(.nv.constant0._Z9calculatePfiiii)
        /*0088*/ 	.short	0x0380
        /*008a*/ 	.short	0x0018


	//----- nvinfo : EIATTR_SW_WAR
	.align		4
.L_25:
        /*008c*/ 	.byte	0x04, 0x36
        /*008e*/ 	.short	(.L_27 - .L_26)
.L_26:
        /*0090*/ 	.word	0x00000008
.L_27:


//--------------------- .nv.callgraph             --------------------------
	.section	.nv.callgraph,"",@"SHT_CUDA_CALLGRAPH"
	.align	4
	.sectionentsize	8
	.align		4
        /*0000*/ 	.word	0x00000000
	.align		4
        /*0004*/ 	.word	0xffffffff
	.align		4
        /*0008*/ 	.word	0x00000000
	.align		4
        /*000c*/ 	.word	0xfffffffe
	.align		4
        /*0010*/ 	.word	0x00000000
	.align		4
        /*0014*/ 	.word	0xfffffffd
	.align		4
        /*0018*/ 	.word	0x00000000
	.align		4
        /*001c*/ 	.word	0xfffffffc


//--------------------- .text._Z9calculatePfiiii  --------------------------
	.section	.text._Z9calculatePfiiii,"ax",@progbits
	.align	128
        .global         _Z9calculatePfiiii
        .type           _Z9calculatePfiiii,@function
        .size           _Z9calculatePfiiii,(.L_x_23 - _Z9calculatePfiiii)
        .other          _Z9calculatePfiiii,@"STO_CUDA_ENTRY STV_DEFAULT"
_Z9calculatePfiiii:
.text._Z9calculatePfiiii:
[----:B------:R-:W-:Y:S01]  /*0000*/  LDC R1, c[0x0][0x37c] ;  /* 0x0000df00ff017b82 */ /* 0x000fe20000000800 */
[----:B------:R-:W0:Y:S07]  /*0010*/  S2R R3, SR_TID.X ;  /* 0x0000000000037919 */ /* 0x000e2e0000002100 */
[----:B------:R-:W0:Y:S01]  /*0020*/  S2UR UR4, SR_CTAID.X ;  /* 0x00000000000479c3 */ /* 0x000e220000002500 */
[----:B------:R-:W1:Y:S07]  /*0030*/  LDCU UR8, c[0x0][0x388] ;  /* 0x00007100ff0877ac */ /* 0x000e6e0008000800 */
[----:B------:R-:W0:Y:S02]  /*0040*/  LDC R6, c[0x0][0x360] ;  /* 0x0000d800ff067b82 */ /* 0x000e240000000800 */
[----:B0-----:R-:W-:-:S05]  /*0050*/  IMAD R6, R6, UR4, R3 ;  /* 0x0000000406067c24 */ /* 0x001fca000f8e0203 */
[----:B-1----:R-:W-:-:S13]  /*0060*/  ISETP.GE.AND P0, PT, R6, UR8, PT ;  /* 0x0000000806007c0c */ /* 0x002fda000bf06270 */
[----:B------:R-:W-:Y:S05]  /*0070*/  @P0 EXIT ;  /* 0x000000000000094d */ /* 0x000fea0003800000 */
[----:B------:R-:W0:Y:S01]  /*0080*/  LDC.64 R8, c[0x0][0x380] ;  /* 0x0000e000ff087b82 */ /* 0x000e220000000a00 */
[----:B------:R-:W1:Y:S01]  /*0090*/  LDCU.64 UR6, c[0x0][0x358] ;  /* 0x00006b00ff0677ac */ /* 0x000e620008000a00 */
[----:B------:R-:W2:Y:S01]  /*00a0*/  LDCU.64 UR4, c[0x0][0x390] ;  /* 0x00007200ff0477ac */ /* 0x000ea20008000a00 */
[----:B0-----:R-:W-:-:S05]  /*00b0*/  IMAD.WIDE R8, R6, 0x4, R8 ;  /* 0x0000000406087825 */ /* 0x001fca00078e0208 */
[----:B-1----:R0:W5:Y:S01]  /*00c0*/  LDG.E R5, desc[UR6][R8.64] ;  /* 0x0000000608057981 */ /* 0x002162000c1e1900 */
[----:B--2---:R-:W-:Y:S01]  /*00d0*/  UIMAD UR5, UR5, UR4, URZ ;  /* 0x00000004050572a4 */ /* 0x004fe2000f8e02ff */
[----:B------:R-:W-:Y:S01]  /*00e0*/  BSSY.RECONVERGENT B0, `(.L_x_0) ;  /* 0x0000044000007945 */ /* 0x000fe20003800200 */
[----:B------:R-:W1:Y:S04]  /*00f0*/  LDCU UR4, c[0x0][0x38c] ;  /* 0x00007180ff0477ac */ /* 0x000e680008000800 */
[----:B------:R-:W-:Y:S01]  /*0100*/  VIADD R0, R6, UR5 ;  /* 0x0000000506007c36 */ /* 0x000fe20008000000 */
[----:B------:R-:W-:Y:S01]  /*0110*/  ISETP.NE.U32.AND P2, PT, RZ, UR5, PT ;  /* 0x00000005ff007c0c */ /* 0x000fe2000bf45070 */
[----:B------:R-:W-:Y:S01]  /*0120*/  IMAD R11, RZ, RZ, -UR5 ;  /* 0x80000005ff0b7e24 */ /* 0x000fe2000f8e02ff */
[----:B------:R-:W2:Y:S02]  /*0130*/  I2F.U32.RP R10, UR5 ;  /* 0x00000005000a7d06 */ /* 0x000ea40008209000 */
[----:B------:R-:W-:-:S02]  /*0140*/  ISETP.GE.AND P0, PT, R0, UR8, PT ;  /* 0x0000000800007c0c */ /* 0x000fc4000bf06270 */
[----:B------:R-:W-:Y:S01]  /*0150*/  VIMNMX R7, PT, PT, R0, UR8, !PT ;  /* 0x0000000800077c48 */ /* 0x000fe2000ffe0100 */
[----:B------:R-:W-:Y:S01]  /*0160*/  UMOV UR8, 0x40100000 ;  /* 0x4010000000087882 */ /* 0x000fe20000000000 */
[----:B------:R-:W-:-:S04]  /*0170*/  SEL R4, RZ, 0x1, P0 ;  /* 0x00000001ff047807 */ /* 0x000fc80000000000 */
[----:B------:R-:W-:Y:S01]  /*0180*/  IADD3 R7, PT, PT, R7, -R0, -R4 ;  /* 0x8000000007077210 */ /* 0x000fe20007ffe804 */
[----:B--2---:R-:W2:Y:S02]  /*0190*/  MUFU.RCP R10, R10 ;  /* 0x0000000a000a7308 */ /* 0x004ea40000001000 */
[----:B--2---:R-:W-:-:S06]  /*01a0*/  VIADD R2, R10, 0xffffffe ;  /* 0x0ffffffe0a027836 */ /* 0x004fcc0000000000 */
[----:B------:R2:W3:Y:S02]  /*01b0*/  F2I.FTZ.U32.TRUNC.NTZ R3, R2 ;  /* 0x0000000200037305 */ /* 0x0004e4000021f000 */
[----:B--2---:R-:W-:Y:S02]  /*01c0*/  IMAD.MOV.U32 R2, RZ, RZ, RZ ;  /* 0x000000ffff027224 */ /* 0x004fe400078e00ff */
[----:B---3--:R-:W-:-:S04]  /*01d0*/  IMAD R11, R11, R3, RZ ;  /* 0x000000030b0b7224 */ /* 0x008fc800078e02ff */
[----:B------:R-:W-:-:S06]  /*01e0*/  IMAD.HI.U32 R10, R3, R11, R2 ;  /* 0x0000000b030a7227 */ /* 0x000fcc00078e0002 */
[----:B------:R-:W-:Y:S02]  /*01f0*/  IMAD.HI.U32 R3, R10, R7, RZ ;  /* 0x000000070a037227 */ /* 0x000fe400078e00ff */
[----:B-1----:R-:W1:Y:S01]  /*0200*/  I2F.F64 R10, UR4 ;  /* 0x00000004000a7d12 */ /* 0x002e620008201c00 */
[----:B------:R-:W-:Y:S01]  /*0210*/  UMOV UR4, URZ ;  /* 0x000000ff00047c82 */ /* 0x000fe20008000000 */
[----:B------:R-:W-:-:S04]  /*0220*/  IMAD.MOV R0, RZ, RZ, -R3 ;  /* 0x000000ffff007224 */ /* 0x000fc800078e0a03 */
[----:B------:R-:W-:-:S05]  /*0230*/  IMAD R7, R0, UR5, R7 ;  /* 0x0000000500077c24 */ /* 0x000fca000f8e0207 */
[----:B------:R-:W-:-:S13]  /*0240*/  ISETP.GE.U32.AND P0, PT, R7, UR5, PT ;  /* 0x0000000507007c0c */ /* 0x000fda000bf06070 */
[----:B------:R-:W-:Y:S02]  /*0250*/  @P0 VIADD R7, R7, -UR5 ;  /* 0x8000000507070c36 */ /* 0x000fe40008000000 */
[----:B------:R-:W-:-:S03]  /*0260*/  @P0 VIADD R3, R3, 0x1 ;  /* 0x0000000103030836 */ /* 0x000fc60000000000 */
[----:B------:R-:W-:-:S13]  /*0270*/  ISETP.GE.U32.AND P1, PT, R7, UR5, PT ;  /* 0x0000000507007c0c */ /* 0x000fda000bf26070 */
[----:B------:R-:W-:Y:S01]  /*0280*/  @P1 VIADD R3, R3, 0x1 ;  /* 0x0000000103031836 */ /* 0x000fe20000000000 */
[----:B------:R-:W-:-:S05]  /*0290*/  @!P2 LOP3.LUT R3, RZ, UR5, RZ, 0x33, !PT ;  /* 0x00000005ff03ac12 */ /* 0x000fca000f8e33ff */
[----:B------:R-:W-:-:S05]  /*02a0*/  IMAD.IADD R7, R4, 0x1, R3 ;  /* 0x0000000104077824 */ /* 0x000fca00078e0203 */
[----:B------:R-:W-:-:S04]  /*02b0*/  LOP3.LUT R0, R7, 0x3, RZ, 0xc0, !PT ;  /* 0x0000000307007812 */ /* 0x000fc800078ec0ff */
[----:B------:R-:W-:-:S13]  /*02c0*/  ISETP.NE.AND P0, PT, R0, 0x3, PT ;  /* 0x000000030000780c */ /* 0x000fda0003f05270 */
[----:B01----:R-:W-:Y:S05]  /*02d0*/  @!P0 BRA `(.L_x_1) ;  /* 0x0000000000908947 */ /* 0x003fea0003800000 */
[----:B------:R-:W-:-:S05]  /*02e0*/  VIADD R0, R7, 0x1 ;  /* 0x0000000107007836 */ /* 0x000fca0000000000 */
[----:B------:R-:W-:-:S05]  /*02f0*/  LOP3.LUT R0, R0, 0x3, RZ, 0xc0, !PT ;  /* 0x0000000300007812 */ /* 0x000fca00078ec0ff */
[----:B------:R-:W-:-:S07]  /*0300*/  IMAD.MOV R24, RZ, RZ, -R0 ;  /* 0x000000ffff187224 */ /* 0x000fce00078e0a00 */
.L_x_4:
[----:B0-----:R-:W0:Y:S01]  /*0310*/  I2F.F64 R2, R6 ;  /* 0x0000000600027312 */ /* 0x001e220000201c00 */
[----:B------:R-:W-:Y:S01]  /*0320*/  MOV R12, 0x1 ;  /* 0x00000001000c7802 */ /* 0x000fe20000000f00 */
[----:B------:R-:W-:Y:S01]  /*0330*/  VIADD R24, R24, 0x1 ;  /* 0x0000000118187836 */ /* 0x000fe20000000000 */
[----:B------:R-:W-:Y:S04]  /*0340*/  BSSY.RECONVERGENT B1, `(.L_x_2) ;  /* 0x0000018000017945 */ /* 0x000fe80003800200 */
[----:B------:R-:W-:Y:S01]  /*0350*/  ISETP.NE.AND P1, PT, R24, RZ, PT ;  /* 0x000000ff1800720c */ /* 0x000fe20003f25270 */
[----:B0-----:R-:W-:-:S08]  /*0360*/  DADD R2, R2, 0.5 ;  /* 0x3fe0000002027429 */ /* 0x001fd00000000000 */
[----:B------:R-:W-:-:S10]  /*0370*/  DMUL R2, R10, R2 ;  /* 0x000000020a027228 */ /* 0x000fd40000000000 */
[----:B------:R-:W0:Y:S02]  /*0380*/  F2F.F32.F64 R2, R2 ;  /* 0x0000000200027310 */ /* 0x000e240000301000 */
[----:B0-----:R-:W-:-:S06]  /*0390*/  FMUL R0, R2, R2 ;  /* 0x0000000202007220 */ /* 0x001fcc0000400000 */
[----:B------:R-:W0:Y:S02]  /*03a0*/  F2F.F64.F32 R14, R0 ;  /* 0x00000000000e7310 */ /* 0x000e240000201800 */
[----:B0-----:R-:W-:-:S06]  /*03b0*/  DADD R14, R14, 1 ;  /* 0x3ff000000e0e7429 */ /* 0x001fcc0000000000 */
[----:B------:R-:W0:Y:S02]  /*03c0*/  MUFU.RCP64H R13, R15 ;  /* 0x0000000f000d7308 */ /* 0x000e240000001800 */
[----:B0-----:R-:W-:-:S08]  /*03d0*/  DFMA R16, -R14, R12, 1 ;  /* 0x3ff000000e10742b */ /* 0x001fd0000000010c */
[----:B------:R-:W-:-:S08]  /*03e0*/  DFMA R16, R16, R16, R16 ;  /* 0x000000101010722b */ /* 0x000fd00000000010 */
[----:B------:R-:W-:-:S08]  /*03f0*/  DFMA R16, R12, R16, R12 ;  /* 0x000000100c10722b */ /* 0x000fd0000000000c */
[----:B------:R-:W-:-:S08]  /*0400*/  DFMA R12, -R14, R16, 1 ;  /* 0x3ff000000e0c742b */ /* 0x000fd00000000110 */
[----:B------:R-:W-:-:S08]  /*0410*/  DFMA R12, R16, R12, R16 ;  /* 0x0000000c100c722b */ /* 0x000fd00000000010 */
[----:B------:R-:W-:-:S08]  /*0420*/  DMUL R2, R12, 4 ;  /* 0x401000000c027828 */ /* 0x000fd00000000000 */
[----:B------:R-:W-:-:S08]  /*0430*/  DFMA R16, -R14, R2, 4 ;  /* 0x401000000e10742b */ /* 0x000fd00000000102 */
[----:B------:R-:W-:-:S10]  /*0440*/  DFMA R2, R12, R16, R2 ;  /* 0x000000100c02722b */ /* 0x000fd40000000002 */
[----:B------:R-:W-:-:S05]  /*0450*/  FFMA R0, RZ, R15, R3 ;  /* 0x0000000fff007223 */ /* 0x000fca0000000003 */
[----:B------:R-:W-:-:S13]  /*0460*/  FSETP.GT.AND P0, PT, |R0|, 1.469367938527859385e-39, PT ;  /* 0x001000000000780b */ /* 0x000fda0003f04200 */
[----:B-1----:R-:W-:Y:S05]  /*0470*/  @P0 BRA `(.L_x_3) ;  /* 0x0000000000100947 */ /* 0x002fea0003800000 */
[----:B------:R-:W-:-:S07]  /*0480*/  MOV R4, 0x4a0 ;  /* 0x000004a000047802 */ /* 0x000fce0000000f00 */
[----:B-----5:R-:W-:Y:S05]  /*0490*/  CALL.REL.NOINC `($__internal_0_$__cuda_sm20_div_rn_f64_full) ;  /* 0x0000000800187944 */ /* 0x020fea0003c00000 */
[----:B------:R-:W-:Y:S02]  /*04a0*/  IMAD.MOV.U32 R2, RZ, RZ, R12 ;  /* 0x000000ffff027224 */ /* 0x000fe400078e000c */
[----:B------:R-:W-:-:S07]  /*04b0*/  IMAD.MOV.U32 R3, RZ, RZ, R13 ;  /* 0x000000ffff037224 */ /* 0x000fce00078e000d */
.L_x_3:
[----:B------:R-:W-:Y:S05]  /*04c0*/  BSYNC.RECONVERGENT B1 ;  /* 0x0000000000017941 */ /* 0x000fea0003800200 */
.L_x_2:
[----:B-----5:R-:W0:Y:S01]  /*04d0*/  F2F.F64.F32 R4, R5 ;  /* 0x0000000500047310 */ /* 0x020e220000201800 */
[----:B------:R-:W-:Y:S01]  /*04e0*/  VIADD R6, R6, UR5 ;  /* 0x0000000506067c36 */ /* 0x000fe20008000000 */
[----:B0-----:R-:W-:-:S06]  /*04f0*/  DADD R2, R4, R2 ;  /* 0x0000000004027229 */ /* 0x001fcc0000000002 */
[----:B------:R0:W1:Y:S01]  /*0500*/  F2F.F32.F64 R5, R2 ;  /* 0x0000000200057310 */ /* 0x0000620000301000 */
[----:B------:R-:W-:Y:S05]  /*0510*/  @P1 BRA `(.L_x_4) ;  /* 0xfffffffc007c1947 */ /* 0x000fea000383ffff */
.L_x_1:
[----:B------:R-:W-:Y:S05]  /*0520*/  BSYNC.RECONVERGENT B0 ;  /* 0x0000000000007941 */ /* 0x000fea0003800200 */
.L_x_0:
[----:B------:R-:W-:Y:S01]  /*0530*/  ISETP.GE.U32.AND P0, PT, R7, 0x3, PT ;  /* 0x000000030700780c */ /* 0x000fe20003f06070 */
[----:B------:R-:W2:Y:S01]  /*0540*/  LDCU UR9, c[0x0][0x388] ;  /* 0x00007100ff0977ac */ /* 0x000ea20008000800 */
[----:B------:R-:W-:Y:S11]  /*0550*/  BSSY.RECONVERGENT B0, `(.L_x_5) ;  /* 0x0000078000007945 */ /* 0x000ff60003800200 */
[----:B------:R-:W-:Y:S05]  /*0560*/  @!P0 BRA `(.L_x_6) ;  /* 0x0000000400d88947 */ /* 0x000fea0003800000 */
.L_x_15:
[----:B0--3--:R-:W0:Y:S01]  /*0570*/  I2F.F64 R2, R6 ;  /* 0x0000000600027312 */ /* 0x009e220000201c00 */
[----:B------:R-:W-:Y:S01]  /*0580*/  IMAD.MOV.U32 R12, RZ, RZ, 0x1 ;  /* 0x00000001ff0c7424 */ /* 0x000fe200078e00ff */
[----:B------:R-:W-:Y:S01]  /*0590*/  BSSY.RECONVERGENT B1, `(.L_x_7) ;  /* 0x0000017000017945 */ /* 0x000fe20003800200 */
        /* <DEDUP_REMOVED lines=17> */
[----:B----4-:R-:W-:Y:S05]  /*06b0*/  @P0 BRA `(.L_x_8) ;  /* 0x0000000000100947 */ /* 0x010fea0003800000 */
[----:B------:R-:W-:-:S07]  /*06c0*/  MOV R4, 0x6e0 ;  /* 0x000006e000047802 */ /* 0x000fce0000000f00 */
[----:B-12--5:R-:W-:Y:S05]  /*06d0*/  CALL.REL.NOINC `($__internal_0_$__cuda_sm20_div_rn_f64_full) ;  /* 0x0000000400887944 */ /* 0x026fea0003c00000 */
[----:B------:R-:W-:Y:S02]  /*06e0*/  IMAD.MOV.U32 R2, RZ, RZ, R12 ;  /* 0x000000ffff027224 */ /* 0x000fe400078e000c */
[----:B------:R-:W-:-:S07]  /*06f0*/  IMAD.MOV.U32 R3, RZ, RZ, R13 ;  /* 0x000000ffff037224 */ /* 0x000fce00078e000d */
.L_x_8:
[----:B--2---:R-:W-:Y:S05]  /*0700*/  BSYNC.RECONVERGENT B1 ;  /* 0x0000000000017941 */ /* 0x004fea0003800200 */
.L_x_7:
[----:B------:R-:W-:Y:S01]  /*0710*/  VIADD R6, R6, UR5 ;  /* 0x0000000506067c36 */ /* 0x000fe20008000000 */
[----:B------:R-:W-:Y:S01]  /*0720*/  MOV R16, 0x1 ;  /* 0x0000000100107802 */ /* 0x000fe20000000f00 */
[----:B-1---5:R-:W0:Y:S01]  /*0730*/  F2F.F64.F32 R4, R5 ;  /* 0x0000000500047310 */ /* 0x022e220000201800 */
[----:B------:R-:W-:Y:S07]  /*0740*/  BSSY.RECONVERGENT B1, `(.L_x_9) ;  /* 0x0000018000017945 */ /* 0x000fee0003800200 */
[----:B------:R-:W1:Y:S01]  /*0750*/  I2F.F64 R12, R6 ;  /* 0x00000006000c7312 */ /* 0x000e620000201c00 */
[----:B0-----:R-:W-:-:S07]  /*0760*/  DADD R2, R4, R2 ;  /* 0x0000000004027229 */ /* 0x001fce0000000002 */
[----:B------:R-:W-:Y:S01]  /*0770*/  F2F.F32.F64 R7, R2 ;  /* 0x0000000200077310 */ /* 0x000fe20000301000 */
[----:B-1----:R-:W-:-:S08]  /*0780*/  DADD R12, R12, 0.5 ;  /* 0x3fe000000c0c7429 */ /* 0x002fd00000000000 */
        /* <DEDUP_REMOVED lines=16> */
[----:B------:R-:W-:Y:S05]  /*0890*/  @P0 BRA `(.L_x_10) ;  /* 0x0000000000080947 */ /* 0x000fea0003800000 */
[----:B------:R-:W-:-:S07]  /*08a0*/  MOV R4, 0x8c0 ;  /* 0x000008c000047802 */ /* 0x000fce0000000f00 */
[----:B------:R-:W-:Y:S05]  /*08b0*/  CALL.REL.NOINC `($__internal_0_$__cuda_sm20_div_rn_f64_full) ;  /* 0x0000000400107944 */ /* 0x000fea0003c00000 */
.L_x_10:
[----:B------:R-:W-:Y:S05]  /*08c0*/  BSYNC.RECONVERGENT B1 ;  /* 0x0000000000017941 */ /* 0x000fea0003800200 */
.L_x_9:
[----:B------:R-:W-:Y:S01]  /*08d0*/  VIADD R6, R6, UR5 ;  /* 0x0000000506067c36 */ /* 0x000fe20008000000 */
[----:B------:R-:W-:Y:S01]  /*08e0*/  BSSY.RECONVERGENT B1, `(.L_x_11) ;  /* 0x000001c000017945 */ /* 0x000fe20003800200 */
[----:B------:R-:W-:Y:S02]  /*08f0*/  IMAD.MOV.U32 R4, RZ, RZ, 0x1 ;  /* 0x00000001ff047424 */ /* 0x000fe400078e00ff */
[----:B------:R-:W0:Y:S02]  /*0900*/  I2F.F64 R2, R6 ;  /* 0x0000000600027312 */ /* 0x000e240000201c00 */
        /* <DEDUP_REMOVED lines=11> */
[----:B------:R-:W-:Y:S02]  /*09c0*/  DFMA R16, R16, R4, R16 ;  /* 0x000000041010722b */ /* 0x000fe40000000010 */
[----:B------:R-:W0:Y:S06]  /*09d0*/  F2F.F64.F32 R4, R7 ;  /* 0x0000000700047310 */ /* 0x000e2c0000201800 */
[----:B------:R-:W-:-:S08]  /*09e0*/  DMUL R2, R16, 4 ;  /* 0x4010000010027828 */ /* 0x000fd00000000000 */
[----:B------:R-:W-:Y:S02]  /*09f0*/  DFMA R18, -R14, R2, 4 ;  /* 0x401000000e12742b */ /* 0x000fe40000000102 */
[----:B0-----:R-:W-:-:S06]  /*0a00*/  DADD R4, R4, R12 ;  /* 0x0000000004047229 */ /* 0x001fcc000000000c */
[----:B------:R-:W-:-:S04]  /*0a10*/  DFMA R2, R16, R18, R2 ;  /* 0x000000121002722b */ /* 0x000fc80000000002 */
[----:B------:R0:W1:Y:S06]  /*0a20*/  F2F.F32.F64 R5, R4 ;  /* 0x0000000400057310 */ /* 0x00006c0000301000 */
[----:B------:R-:W-:-:S05]  /*0a30*/  FFMA R0, RZ, R15, R3 ;  /* 0x0000000fff007223 */ /* 0x000fca0000000003 */
[----:B------:R-:W-:-:S13]  /*0a40*/  FSETP.GT.AND P0, PT, |R0|, 1.469367938527859385e-39, PT ;  /* 0x001000000000780b */ /* 0x000fda0003f04200 */
[----:B01----:R-:W-:Y:S05]  /*0a50*/  @P0 BRA `(.L_x_12) ;  /* 0x0000000000100947 */ /* 0x003fea0003800000 */
[----:B------:R-:W-:-:S07]  /*0a60*/  MOV R4, 0xa80 ;  /* 0x00000a8000047802 */ /* 0x000fce0000000f00 */
[----:B------:R-:W-:Y:S05]  /*0a70*/  CALL.REL.NOINC `($__internal_0_$__cuda_sm20_div_rn_f64_full) ;  /* 0x0000000000a07944 */ /* 0x000fea0003c00000 */
[----:B------:R-:W-:Y:S02]  /*0a80*/  IMAD.MOV.U32 R2, RZ, RZ, R12 ;  /* 0x000000ffff027224 */ /* 0x000fe400078e000c */
[----:B------:R-:W-:-:S07]  /*0a90*/  IMAD.MOV.U32 R3, RZ, RZ, R13 ;  /* 0x000000ffff037224 */ /* 0x000fce00078e000d */
.L_x_12:
[----:B------:R-:W-:Y:S05]  /*0aa0*/  BSYNC.RECONVERGENT B1 ;  /* 0x0000000000017941 */ /* 0x000fea0003800200 */
.L_x_11:
[----:B------:R-:W-:Y:S01]  /*0ab0*/  VIADD R6, R6, UR5 ;  /* 0x0000000506067c36 */ /* 0x000fe20008000000 */
[----:B------:R-:W0:Y:S01]  /*0ac0*/  F2F.F64.F32 R4, R5 ;  /* 0x0000000500047310 */ /* 0x000e220000201800 */
[----:B------:R-:W-:Y:S01]  /*0ad0*/  IMAD.MOV.U32 R16, RZ, RZ, 0x1 ;  /* 0x00000001ff107424 */ /* 0x000fe200078e00ff */
[----:B------:R-:W-:Y:S06]  /*0ae0*/  BSSY.RECONVERGENT B1, `(.L_x_13) ;  /* 0x0000018000017945 */ /* 0x000fec0003800200 */
        /* <DEDUP_REMOVED lines=23> */
.L_x_14:
[----:B------:R-:W-:Y:S05]  /*0c60*/  BSYNC.RECONVERGENT B1 ;  /* 0x0000000000017941 */ /* 0x000fea0003800200 */
.L_x_13:
[----:B------:R-:W0:Y:S01]  /*0c70*/  F2F.F64.F32 R2, R7 ;  /* 0x0000000700027310 */ /* 0x000e220000201800 */
[----:B------:R-:W-:-:S05]  /*0c80*/  VIADD R6, R6, UR5 ;  /* 0x0000000506067c36 */ /* 0x000fca0008000000 */
[----:B------:R-:W-:Y:S01]  /*0c90*/  ISETP.GE.AND P0, PT, R6, UR9, PT ;  /* 0x0000000906007c0c */ /* 0x000fe2000bf06270 */
[----:B0-----:R-:W-:-:S06]  /*0ca0*/  DADD R2, R2, R12 ;  /* 0x0000000002027229 */ /* 0x001fcc000000000c */
[----:B------:R3:W4:Y:S06]  /*0cb0*/  F2F.F32.F64 R5, R2 ;  /* 0x0000000200057310 */ /* 0x00072c0000301000 */
[----:B------:R-:W-:Y:S05]  /*0cc0*/  @!P0 BRA `(.L_x_15) ;  /* 0xfffffff800288947 */ /* 0x000fea000383ffff */
.L_x_6:
[----:B--2---:R-:W-:Y:S05]  /*0cd0*/  BSYNC.RECONVERGENT B0 ;  /* 0x0000000000007941 */ /* 0x004fea0003800200 */
.L_x_5:
[----:B-1--45:R-:W-:Y:S01]  /*0ce0*/  STG.E desc[UR6][R8.64], R5 ;  /* 0x0000000508007986 */ /* 0x032fe2000c101906 */
[----:B------:R-:W-:Y:S05]  /*0cf0*/  EXIT ;  /* 0x000000000000794d */ /* 0x000fea0003800000 */
        .weak           $__internal_0_$__cuda_sm20_div_rn_f64_full
        .type           $__internal_0_$__cuda_sm20_div_rn_f64_full,@function
        .size           $__internal_0_$__cuda_sm20_div_rn_f64_full,(.L_x_23 - $__internal_0_$__cuda_sm20_div_rn_f64_full)
$__internal_0_$__cuda_sm20_div_rn_f64_full:
[C---:B------:R-:W-:Y:S01]  /*0d00*/  FSETP.GEU.AND P0, PT, |R15|.reuse, 1.469367938527859385e-39, PT ;  /* 0x001000000f00780b */ /* 0x040fe20003f0e200 */
[----:B------:R-:W-:Y:S01]  /*0d10*/  IMAD.U32 R17, RZ, RZ, UR8 ;  /* 0x00000008ff117e24 */ /* 0x000fe2000f8e00ff */
[C---:B------:R-:W-:Y:S01]  /*0d20*/  LOP3.LUT R12, R15.reuse, 0x800fffff, RZ, 0xc0, !PT ;  /* 0x800fffff0f0c7812 */ /* 0x040fe200078ec0ff */
[----:B------:R-:W-:Y:S01]  /*0d30*/  IMAD.U32 R16, RZ, RZ, UR4 ;  /* 0x00000004ff107e24 */ /* 0x000fe2000f8e00ff */
[----:B------:R-:W-:Y:S02]  /*0d40*/  MOV R2, 0x1 ;  /* 0x0000000100027802 */ /* 0x000fe40000000f00 */
[----:B------:R-:W-:Y:S01]  /*0d50*/  LOP3.LUT R13, R12, 0x3ff00000, RZ, 0xfc, !PT ;  /* 0x3ff000000c0d7812 */ /* 0x000fe200078efcff */
[----:B------:R-:W-:Y:S01]  /*0d60*/  IMAD.MOV.U32 R12, RZ, RZ, R14 ;  /* 0x000000ffff0c7224 */ /* 0x000fe200078e000e */
[----:B------:R-:W-:Y:S01]  /*0d70*/  LOP3.LUT R26, R15, 0x7ff00000, RZ, 0xc0, !PT ;  /* 0x7ff000000f1a7812 */ /* 0x000fe200078ec0ff */
[----:B------:R-:W-:-:S04]  /*0d80*/  IMAD.MOV.U32 R18, RZ, RZ, R16 ;  /* 0x000000ffff127224 */ /* 0x000fc800078e0010 */
[----:B------:R-:W-:-:S06]  /*0d90*/  @!P0 DMUL R12, R14, 8.98846567431157953865e+307 ;  /* 0x7fe000000e0c8828 */ /* 0x000fcc0000000000 */
[----:B------:R-:W0:Y:S02]  /*0da0*/  MUFU.RCP64H R3, R13 ;  /* 0x0000000d00037308 */ /* 0x000e240000001800 */
[----:B0-----:R-:W-:-:S08]  /*0db0*/  DFMA R20, R2, -R12, 1 ;  /* 0x3ff000000214742b */ /* 0x001fd0000000080c */
[----:B------:R-:W-:-:S08]  /*0dc0*/  DFMA R20, R20, R20, R20 ;  /* 0x000000141414722b */ /* 0x000fd00000000014 */
[----:B------:R-:W-:Y:S01]  /*0dd0*/  DFMA R20, R2, R20, R2 ;  /* 0x000000140214722b */ /* 0x000fe20000000002 */
[----:B------:R-:W-:Y:S01]  /*0de0*/  LOP3.LUT R3, R17, 0x7ff00000, RZ, 0xc0, !PT ;  /* 0x7ff0000011037812 */ /* 0x000fe200078ec0ff */
[----:B------:R-:W-:-:S03]  /*0df0*/  IMAD.MOV.U32 R2, RZ, RZ, 0x1ca00000 ;  /* 0x1ca00000ff027424 */ /* 0x000fc600078e00ff */
[----:B------:R-:W-:Y:S01]  /*0e00*/  ISETP.GE.U32.AND P2, PT, R3, R26, PT ;  /* 0x0000001a0300720c */ /* 0x000fe20003f46070 */
[----:B------:R-:W-:Y:S02]  /*0e10*/  IMAD.MOV.U32 R0, RZ, RZ, R3 ;  /* 0x000000ffff007224 */ /* 0x000fe400078e0003 */
[----:B------:R-:W-:Y:S01]  /*0e20*/  DFMA R28, R20, -R12, 1 ;  /* 0x3ff00000141c742b */ /* 0x000fe2000000080c */
[----:B------:R-:W-:Y:S02]  /*0e30*/  SEL R19, R2, 0x63400000, !P2 ;  /* 0x6340000002137807 */ /* 0x000fe40005000000 */
[----:B------:R-:W-:Y:S02]  /*0e40*/  FSETP.GEU.AND P2, PT, |R17|, 1.469367938527859385e-39, PT ;  /* 0x001000001100780b */ /* 0x000fe40003f4e200 */
[----:B------:R-:W-:-:S03]  /*0e50*/  LOP3.LUT R19, R19, 0x800fffff, R17, 0xf8, !PT ;  /* 0x800fffff13137812 */ /* 0x000fc600078ef811 */
[----:B------:R-:W-:-:S08]  /*0e60*/  DFMA R28, R20, R28, R20 ;  /* 0x0000001c141c722b */ /* 0x000fd00000000014 */
[----:B------:R-:W-:Y:S05]  /*0e70*/  @P2 BRA `(.L_x_16) ;  /* 0x0000000000202947 */ /* 0x000fea0003800000 */
[----:B------:R-:W-:Y:S01]  /*0e80*/  LOP3.LUT R0, R15, 0x7ff00000, RZ, 0xc0, !PT ;  /* 0x7ff000000f007812 */ /* 0x000fe200078ec0ff */
[----:B------:R-:W-:-:S03]  /*0e90*/  IMAD.MOV.U32 R20, RZ, RZ, RZ ;  /* 0x000000ffff147224 */ /* 0x000fc600078e00ff */
[----:B------:R-:W-:-:S04]  /*0ea0*/  ISETP.GE.U32.AND P2, PT, R3, R0, PT ;  /* 0x000000000300720c */ /* 0x000fc80003f46070 */
[----:B------:R-:W-:-:S04]  /*0eb0*/  SEL R21, R2, 0x63400000, !P2 ;  /* 0x6340000002157807 */ /* 0x000fc80005000000 */
[----:B------:R-:W-:-:S04]  /*0ec0*/  LOP3.LUT R21, R21, 0x80000000, R17, 0xf8, !PT ;  /* 0x8000000015157812 */ /* 0x000fc800078ef811 */
[----:B------:R-:W-:-:S06]  /*0ed0*/  LOP3.LUT R21, R21, 0x100000, RZ, 0xfc, !PT ;  /* 0x0010000015157812 */ /* 0x000fcc00078efcff */
[----:B------:R-:W-:-:S10]  /*0ee0*/  DFMA R18, R18, 2, -R20 ;  /* 0x400000001212782b */ /* 0x000fd40000000814 */
[----:B------:R-:W-:-:S07]  /*0ef0*/  LOP3.LUT R0, R19, 0x7ff00000, RZ, 0xc0, !PT ;  /* 0x7ff0000013007812 */ /* 0x000fce00078ec0ff */
.L_x_16:
[----:B------:R-:W-:Y:S01]  /*0f00*/  DMUL R20, R28, R18 ;  /* 0x000000121c147228 */ /* 0x000fe20000000000 */
[----:B------:R-:W-:Y:S01]  /*0f10*/  @!P0 LOP3.LUT R26, R13, 0x7ff00000, RZ, 0xc0, !PT ;  /* 0x7ff000000d1a8812 */ /* 0x000fe200078ec0ff */
[----:B------:R-:W-:Y:S06]  /*0f20*/  BSSY.RECONVERGENT B2, `(.L_x_17) ;  /* 0x0000038000027945 */ /* 0x000fec0003800200 */
[----:B------:R-:W-:-:S08]  /*0f30*/  DFMA R22, R20, -R12, R18 ;  /* 0x8000000c1416722b */ /* 0x000fd00000000012 */
[----:B------:R-:W-:Y:S01]  /*0f40*/  DFMA R22, R28, R22, R20 ;  /* 0x000000161c16722b */ /* 0x000fe20000000014 */
[----:B------:R-:W-:Y:S02]  /*0f50*/  VIADD R20, R0, 0xffffffff ;  /* 0xffffffff00147836 */ /* 0x000fe40000000000 */
[----:B------:R-:W-:-:S03]  /*0f60*/  VIADD R21, R26, 0xffffffff ;  /* 0xffffffff1a157836 */ /* 0x000fc60000000000 */
[----:B------:R-:W-:-:S04]  /*0f70*/  ISETP.GT.U32.AND P0, PT, R20, 0x7feffffe, PT ;  /* 0x7feffffe1400780c */ /* 0x000fc80003f04070 */
[----:B------:R-:W-:-:S13]  /*0f80*/  ISETP.GT.U32.OR P0, PT, R21, 0x7feffffe, P0 ;  /* 0x7feffffe1500780c */ /* 0x000fda0000704470 */
[----:B------:R-:W-:Y:S05]  /*0f90*/  @P0 BRA `(.L_x_18) ;  /* 0x00000000006c0947 */ /* 0x000fea0003800000 */
[----:B------:R-:W-:-:S04]  /*0fa0*/  LOP3.LUT R16, R15, 0x7ff00000, RZ, 0xc0, !PT ;  /* 0x7ff000000f107812 */ /* 0x000fc800078ec0ff */
[CC--:B------:R-:W-:Y:S02]  /*0fb0*/  VIADDMNMX R0, R3.reuse, -R16.reuse, 0xb9600000, !PT ;  /* 0xb960000003007446 */ /* 0x0c0fe40007800910 */
[----:B------:R-:W-:Y:S01]  /*0fc0*/  ISETP.GE.U32.AND P0, PT, R3, R16, PT ;  /* 0x000000100300720c */ /* 0x000fe20003f06070 */
[----:B------:R-:W-:Y:S01]  /*0fd0*/  IMAD.MOV.U32 R16, RZ, RZ, RZ ;  /* 0x000000ffff107224 */ /* 0x000fe200078e00ff */
[----:B------:R-:W-:Y:S02]  /*0fe0*/  VIMNMX R0, PT, PT, R0, 0x46a00000, PT ;  /* 0x46a0000000007848 */ /* 0x000fe40003fe0100 */
[----:B------:R-:W-:-:S04]  /*0ff0*/  SEL R3, R2, 0x63400000, !P0 ;  /* 0x6340000002037807 */ /* 0x000fc80004000000 */
[----:B------:R-:W-:-:S05]  /*1000*/  IADD3 R0, PT, PT, -R3, R0, RZ ;  /* 0x0000000003007210 */ /* 0x000fca0007ffe1ff */
[----:B------:R-:W-:-:S06]  /*1010*/  VIADD R17, R0, 0x7fe00000 ;  /* 0x7fe0000000117836 */ /* 0x000fcc0000000000 */
[----:B------:R-:W-:-:S10]  /*1020*/  DMUL R2, R22, R16 ;  /* 0x0000001016027228 */ /* 0x000fd40000000000 */
[----:B------:R-:W-:-:S13]  /*1030*/  FSETP.GTU.AND P0, PT, |R3|, 1.469367938527859385e-39, PT ;  /* 0x001000000300780b */ /* 0x000fda0003f0c200 */
[----:B------:R-:W-:Y:S05]  /*1040*/  @P0 BRA `(.L_x_19) ;  /* 0x0000000000940947 */ /* 0x000fea0003800000 */
[----:B------:R-:W-:Y:S01]  /*1050*/  DFMA R12, R22, -R12, R18 ;  /* 0x8000000c160c722b */ /* 0x000fe20000000012 */
[----:B------:R-:W-:-:S09]  /*1060*/  IMAD.MOV.U32 R16, RZ, RZ, RZ ;  /* 0x000000ffff107224 */ /* 0x000fd200078e00ff */
[C---:B------:R-:W-:Y:S02]  /*1070*/  FSETP.NEU.AND P0, PT, R13.reuse, RZ, PT ;  /* 0x000000ff0d00720b */ /* 0x040fe40003f0d000 */
[----:B------:R-:W-:-:S04]  /*1080*/  LOP3.LUT R15, R13, 0x80000000, R15, 0x48, !PT ;  /* 0x800000000d0f7812 */ /* 0x000fc800078e480f */
[----:B------:R-:W-:-:S07]  /*1090*/  LOP3.LUT R17, R15, R17, RZ, 0xfc, !PT ;  /* 0x000000110f117212 */ /* 0x000fce00078efcff */
[----:B------:R-:W-:Y:S05]  /*10a0*/  @!P0 BRA `(.L_x_19) ;  /* 0x00000000007c8947 */ /* 0x000fea0003800000 */
[----:B------:R-:W-:Y:S01]  /*10b0*/  IMAD.MOV R13, RZ, RZ, -R0 ;  /* 0x000000ffff0d7224 */ /* 0x000fe200078e0a00 */
[----:B------:R-:W-:Y:S01]  /*10c0*/  DMUL.RP R16, R22, R16 ;  /* 0x0000001016107228 */ /* 0x000fe20000008000 */
[----:B------:R-:W-:-:S06]  /*10d0*/  IMAD.MOV.U32 R12, RZ, RZ, RZ ;  /* 0x000000ffff0c7224 */ /* 0x000fcc00078e00ff */
[----:B------:R-:W-:-:S03]  /*10e0*/  DFMA R12, R2, -R12, R22 ;  /* 0x8000000c020c722b */ /* 0x000fc60000000016 */
[----:B------:R-:W-:-:S03]  /*10f0*/  LOP3.LUT R15, R17, R15, RZ, 0x3c, !PT ;  /* 0x0000000f110f7212 */ /* 0x000fc600078e3cff */
[----:B------:R-:W-:-:S04]  /*1100*/  IADD3 R12, PT, PT, -R0, -0x43300000, RZ ;  /* 0xbcd00000000c7810 */ /* 0x000fc80007ffe1ff */
[----:B------:R-:W-:-:S04]  /*1110*/  FSETP.NEU.AND P0, PT, |R13|, R12, PT ;  /* 0x0000000c0d00720b */ /* 0x000fc80003f0d200 */
[----:B------:R-:W-:Y:S02]  /*1120*/  FSEL R2, R16, R2, !P0 ;  /* 0x0000000210027208 */ /* 0x000fe40004000000 */
[----:B------:R-:W-:Y:S01]  /*1130*/  FSEL R3, R15, R3, !P0 ;  /* 0x000000030f037208 */ /* 0x000fe20004000000 */
[----:B------:R-:W-:Y:S06]  /*1140*/  BRA `(.L_x_19) ;  /* 0x0000000000547947 */ /* 0x000fec0003800000 */
.L_x_18:
[----:B------:R-:W-:-:S14]  /*1150*/  DSETP.NAN.AND P0, PT, R16, R16, PT ;  /* 0x000000101000722a */ /* 0x000fdc0003f08000 */
[----:B------:R-:W-:Y:S05]  /*1160*/  @P0 BRA `(.L_x_20) ;  /* 0x0000000000440947 */ /* 0x000fea0003800000 */
[----:B------:R-:W-:-:S14]  /*1170*/  DSETP.NAN.AND P0, PT, R14, R14, PT ;  /* 0x0000000e0e00722a */ /* 0x000fdc0003f08000 */
[----:B------:R-:W-:Y:S05]  /*1180*/  @P0 BRA `(.L_x_21) ;  /* 0x0000000000300947 */ /* 0x000fea0003800000 */
[----:B------:R-:W-:Y:S01]  /*1190*/  ISETP.NE.AND P0, PT, R0, R26, PT ;  /* 0x0000001a0000720c */ /* 0x000fe20003f05270 */
[----:B------:R-:W-:Y:S02]  /*11a0*/  IMAD.MOV.U32 R2, RZ, RZ, 0x0 ;  /* 0x00000000ff027424 */ /* 0x000fe400078e00ff */
[----:B------:R-:W-:-:S10]  /*11b0*/  IMAD.MOV.U32 R3, RZ, RZ, -0x80000 ;  /* 0xfff80000ff037424 */ /* 0x000fd400078e00ff */
[----:B------:R-:W-:Y:S05]  /*11c0*/  @!P0 BRA `(.L_x_19) ;  /* 0x0000000000348947 */ /* 0x000fea0003800000 */
[----:B------:R-:W-:Y:S02]  /*11d0*/  ISETP.NE.AND P0, PT, R0, 0x7ff00000, PT ;  /* 0x7ff000000000780c */ /* 0x000fe40003f05270 */
[----:B------:R-:W-:Y:S02]  /*11e0*/  LOP3.LUT R3, R17, 0x80000000, R15, 0x48, !PT ;  /* 0x8000000011037812 */ /* 0x000fe400078e480f */
[----:B------:R-:W-:-:S13]  /*11f0*/  ISETP.EQ.OR P0, PT, R26, RZ, !P0 ;  /* 0x000000ff1a00720c */ /* 0x000fda0004702670 */
[----:B------:R-:W-:Y:S01]  /*1200*/  @P0 LOP3.LUT R0, R3, 0x7ff00000, RZ, 0xfc, !PT ;  /* 0x7ff0000003000812 */ /* 0x000fe200078efcff */
[----:B------:R-:W-:Y:S01]  /*1210*/  @!P0 IMAD.MOV.U32 R2, RZ, RZ, RZ ;  /* 0x000000ffff028224 */ /* 0x000fe200078e00ff */
[----:B------:R-:W-:-:S03]  /*1220*/  @P0 MOV R2, RZ ;  /* 0x000000ff00020202 */ /* 0x000fc60000000f00 */
[----:B------:R-:W-:Y:S01]  /*1230*/  @P0 IMAD.MOV.U32 R3, RZ, RZ, R0 ;  /* 0x000000ffff030224 */ /* 0x000fe200078e0000 */
[----:B------:R-:W-:Y:S06]  /*1240*/  BRA `(.L_x_19) ;  /* 0x0000000000147947 */ /* 0x000fec0003800000 */
.L_x_21:
[----:B------:R-:W-:Y:S01]  /*1250*/  LOP3.LUT R3, R15, 0x80000, RZ, 0xfc, !PT ;  /* 0x000800000f037812 */ /* 0x000fe200078efcff */
[----:B------:R-:W-:Y:S01]  /*1260*/  IMAD.MOV.U32 R2, RZ, RZ, R14 ;  /* 0x000000ffff027224 */ /* 0x000fe200078e000e */
[----:B------:R-:W-:Y:S06]  /*1270*/  BRA `(.L_x_19) ;  /* 0x0000000000087947 */ /* 0x000fec0003800000 */
.L_x_20:
[----:B------:R-:W-:Y:S01]  /*1280*/  LOP3.LUT R3, R17, 0x80000, RZ, 0xfc, !PT ;  /* 0x0008000011037812 */ /* 0x000fe200078efcff */
[----:B------:R-:W-:-:S07]  /*1290*/  IMAD.MOV.U32 R2, RZ, RZ, R16 ;  /* 0x000000ffff027224 */ /* 0x000fce00078e0010 */
.L_x_19:
[----:B------:R-:W-:Y:S05]  /*12a0*/  BSYNC.RECONVERGENT B2 ;  /* 0x0000000000027941 */ /* 0x000fea0003800200 */
.L_x_17:
[----:B------:R-:W-:Y:S02]  /*12b0*/  IMAD.MOV.U32 R12, RZ, RZ, R2 ;  /* 0x000000ffff0c7224 */ /* 0x000fe400078e0002 */
[----:B------:R-:W-:Y:S02]  /*12c0*/  IMAD.MOV.U32 R13, RZ, RZ, R3 ;  /* 0x000000ffff0d7224 */ /* 0x000fe400078e0003 */
[----:B------:R-:W-:Y:S02]  /*12d0*/  IMAD.MOV.U32 R2, RZ, RZ, R4 ;  /* 0x000000ffff027224 */ /* 0x000fe400078e0004 */
[----:B------:R-:W-:-:S04]  /*12e0*/  IMAD.MOV.U32 R3, RZ, RZ, 0x0 ;  /* 0x00000000ff037424 */ /* 0x000fc800078e00ff */
[----:B------:R-:W-:Y:S05]  /*12f0*/  RET.REL.NODEC R2 `(_Z9calculatePfiiii) ;  /* 0xffffffec02407950 */ /* 0x000fea0003c3ffff */
.L_x_22:
[----:B------:R-:W-:-:S00]  /*1300*/  BRA `(.L_x_22) ;  /* 0xfffffffc00fc7947 */ /* 0x000fc0000383ffff */
[----:B------:R-:W-:-:S00]  /*1310*/  NOP ;  /* 0x0000000000007918 */ /* 0x000fc00000000000 */
        /* <DEDUP_REMOVED lines=14> */
.L_x_23:


//--------------------- .nv.shared.reserved.0     --------------------------
	.section	.nv.shared.reserved.0,"aw",@nobits
	.weak		__nv_reservedSMEM_offset_0_alias
	.size		__nv_reservedSMEM_offset_0_alias, 0, 64
	.other		__nv_reservedSMEM_offset_0_alias,@"STO_CUDA_RESERVED_SHARED STV_DEFAULT"
__nv_reservedSMEM_offset_0_alias:
	.zero		0
	.zero		64


//--------------------- .nv.constant0._Z9calculatePfiiii --------------------------
	.section	.nv.constant0._Z9calculatePfiiii,"a",@progbits
	.sectionflags	@""
	.align	4
.nv.constant0._Z9calculatePfiiii:
	.zero		920


//--------------------- SYMBOLS --------------------------

	.type		.nv.reservedSmem.offset0,@object
	.size		.nv.reservedSmem.offset0,0x4
